	.headerflags	@"EF_CUDA_TEXMODE_UNIFIED EF_CUDA_64BIT_ADDRESS EF_CUDA_ACCELERATORS EF_CUDA_SM90 EF_CUDA_VIRTUAL_SM(EF_CUDA_SM90)"
	.elftype	@"ET_EXEC"


//--------------------- .nv.info                  --------------------------
	.section	.nv.info,"",@"SHT_CUDA_INFO"
	.align	4


	//----- nvinfo : EIATTR_REGCOUNT
	.align		4
        /*0000*/ 	.byte	0x04, 0x2f
        /*0002*/ 	.short	(.L_3 - .L_2)
	.align		4
.L_2:
        /*0004*/ 	.word	index@(triton_poi_fused__native_batch_norm_legit_no_training_add_relu_8)
        /*0008*/ 	.word	0x00000020


	//----- nvinfo : EIATTR_MIN_STACK_SIZE
	.align		4
.L_3:
        /*000c*/ 	.byte	0x04, 0x12
        /*000e*/ 	.short	(.L_5 - .L_4)
	.align		4
.L_4:
        /*0010*/ 	.word	index@(triton_poi_fused__native_batch_norm_legit_no_training_add_relu_8)
        /*0014*/ 	.word	0x00000000


	//----- nvinfo : EIATTR_FRAME_SIZE
	.align		4
.L_5:
        /*0018*/ 	.byte	0x04, 0x11
        /*001a*/ 	.short	(.L_7 - .L_6)
	.align		4
.L_6:
        /*001c*/ 	.word	index@(triton_poi_fused__native_batch_norm_legit_no_training_add_relu_8)
        /*0020*/ 	.word	0x00000000


	//----- nvinfo : EIATTR_MIN_STACK_SIZE
	.align		4
.L_7:
        /*0024*/ 	.byte	0x04, 0x12
        /*0026*/ 	.short	(.L_9 - .L_8)
	.align		4
.L_8:
        /*0028*/ 	.word	index@(triton_poi_fused__native_batch_norm_legit_no_training_add_relu_8)
        /*002c*/ 	.word	0x00000000
.L_9:


//--------------------- .nv.info.triton_poi_fused__native_batch_norm_legit_no_training_add_relu_8 --------------------------
	.section	.nv.info.triton_poi_fused__native_batch_norm_legit_no_training_add_relu_8,"",@"SHT_CUDA_INFO"
	.sectionflags	@""
	.align	4


	//----- nvinfo : EIATTR_CUDA_API_VERSION
	.align		4
        /*0000*/ 	.byte	0x04, 0x37
        /*0002*/ 	.short	(.L_11 - .L_10)
.L_10:
        /*0004*/ 	.word	0x0000007c


	//----- nvinfo : EIATTR_KPARAM_INFO
	.align		4
.L_11:
        /*0008*/ 	.byte	0x04, 0x17
        /*000a*/ 	.short	(.L_13 - .L_12)
.L_12:
        /*000c*/ 	.word	0x00000000
        /*0010*/ 	.short	0x000b
        /*0012*/ 	.short	0x0058
        /*0014*/ 	.byte	0x00, 0xf0, 0x11, 0x00


	//----- nvinfo : EIATTR_KPARAM_INFO
	.align		4
.L_13:
        /*0018*/ 	.byte	0x04, 0x17
        /*001a*/ 	.short	(.L_15 - .L_14)
.L_14:
        /*001c*/ 	.word	0x00000000
        /*0020*/ 	.short	0x000a
        /*0022*/ 	.short	0x0050
        /*0024*/ 	.byte	0x00, 0xf4, 0x21, 0x00


	//----- nvinfo : EIATTR_KPARAM_INFO
	.align		4
.L_15:
        /*0028*/ 	.byte	0x04, 0x17
        /*002a*/ 	.short	(.L_17 - .L_16)
.L_16:
        /*002c*/ 	.word	0x00000000
        /*0030*/ 	.short	0x0009
        /*0032*/ 	.short	0x0048
        /*0034*/ 	.byte	0x00, 0xf4, 0x21, 0x00


	//----- nvinfo : EIATTR_KPARAM_INFO
	.align		4
.L_17:
        /*0038*/ 	.byte	0x04, 0x17
        /*003a*/ 	.short	(.L_19 - .L_18)
.L_18:
        /*003c*/ 	.word	0x00000000
        /*0040*/ 	.short	0x0008
        /*0042*/ 	.short	0x0040
        /*0044*/ 	.byte	0x00, 0xf4, 0x21, 0x00


	//----- nvinfo : EIATTR_KPARAM_INFO
	.align		4
.L_19:
        /*0048*/ 	.byte	0x04, 0x17
        /*004a*/ 	.short	(.L_21 - .L_20)
.L_20:
        /*004c*/ 	.word	0x00000000
        /*0050*/ 	.short	0x0007
        /*0052*/ 	.short	0x0038
        /*0054*/ 	.byte	0x00, 0xf4, 0x21, 0x00


	//----- nvinfo : EIATTR_KPARAM_INFO
	.align		4
.L_21:
        /*0058*/ 	.byte	0x04, 0x17
        /*005a*/ 	.short	(.L_23 - .L_22)
.L_22:
        /*005c*/ 	.word	0x00000000
        /*0060*/ 	.short	0x0006
        /*0062*/ 	.short	0x0030
        /*0064*/ 	.byte	0x00, 0xf4, 0x21, 0x00


	//----- nvinfo : EIATTR_KPARAM_INFO
	.align		4
.L_23:
        /*0068*/ 	.byte	0x04, 0x17
        /*006a*/ 	.short	(.L_25 - .L_24)
.L_24:
        /*006c*/ 	.word	0x00000000
        /*0070*/ 	.short	0x0005
        /*0072*/ 	.short	0x0028
        /*0074*/ 	.byte	0x00, 0xf4, 0x21, 0x00


	//----- nvinfo : EIATTR_KPARAM_INFO
	.align		4
.L_25:
        /*0078*/ 	.byte	0x04, 0x17
        /*007a*/ 	.short	(.L_27 - .L_26)
.L_26:
        /*007c*/ 	.word	0x00000000
        /*0080*/ 	.short	0x0004
        /*0082*/ 	.short	0x0020
        /*0084*/ 	.byte	0x00, 0xf4, 0x21, 0x00


	//----- nvinfo : EIATTR_KPARAM_INFO
	.align		4
.L_27:
        /*0088*/ 	.byte	0x04, 0x17
        /*008a*/ 	.short	(.L_29 - .L_28)
.L_28:
        /*008c*/ 	.word	0x00000000
        /*0090*/ 	.short	0x0003
        /*0092*/ 	.short	0x0018
        /*0094*/ 	.byte	0x00, 0xf4, 0x21, 0x00


	//----- nvinfo : EIATTR_KPARAM_INFO
	.align		4
.L_29:
        /*0098*/ 	.byte	0x04, 0x17
        /*009a*/ 	.short	(.L_31 - .L_30)
.L_30:
        /*009c*/ 	.word	0x00000000
        /*00a0*/ 	.short	0x0002
        /*00a2*/ 	.short	0x0010
        /*00a4*/ 	.byte	0x00, 0xf4, 0x21, 0x00


	//----- nvinfo : EIATTR_KPARAM_INFO
	.align		4
.L_31:
        /*00a8*/ 	.byte	0x04, 0x17
        /*00aa*/ 	.short	(.L_33 - .L_32)
.L_32:
        /*00ac*/ 	.word	0x00000000
        /*00b0*/ 	.short	0x0001
        /*00b2*/ 	.short	0x0008
        /*00b4*/ 	.byte	0x00, 0xf4, 0x21, 0x00


	//----- nvinfo : EIATTR_KPARAM_INFO
	.align		4
.L_33:
        /*00b8*/ 	.byte	0x04, 0x17
        /*00ba*/ 	.short	(.L_35 - .L_34)
.L_34:
        /*00bc*/ 	.word	0x00000000
        /*00c0*/ 	.short	0x0000
        /*00c2*/ 	.short	0x0000
        /*00c4*/ 	.byte	0x00, 0xf4, 0x21, 0x00


	//----- nvinfo : EIATTR_SPARSE_MMA_MASK
	.align		4
.L_35:
        /*00c8*/ 	.byte	0x03, 0x50
        /*00ca*/ 	.short	0x0000


	//----- nvinfo : EIATTR_MAXREG_COUNT
	.align		4
        /*00cc*/ 	.byte	0x03, 0x1b
        /*00ce*/ 	.short	0x00ff


	//----- nvinfo : EIATTR_EXIT_INSTR_OFFSETS
	.align		4
        /*00d0*/ 	.byte	0x04, 0x1c
        /*00d2*/ 	.short	(.L_37 - .L_36)


	//   ....[0]....
.L_36:
        /*00d4*/ 	.word	0x00000680


	//----- nvinfo : EIATTR_REQNTID
	.align		4
.L_37:
        /*00d8*/ 	.byte	0x04, 0x10
        /*00da*/ 	.short	(.L_39 - .L_38)
.L_38:
        /*00dc*/ 	.word	0x00000100
        /*00e0*/ 	.word	0x00000001
        /*00e4*/ 	.word	0x00000001


	//----- nvinfo : EIATTR_CBANK_PARAM_SIZE
	.align		4
.L_39:
        /*00e8*/ 	.byte	0x03, 0x19
        /*00ea*/ 	.short	0x005c


	//----- nvinfo : EIATTR_PARAM_CBANK
	.align		4
        /*00ec*/ 	.byte	0x04, 0x0a
        /*00ee*/ 	.short	(.L_41 - .L_40)
	.align		4
.L_40:
        /*00f0*/ 	.word	index@(.nv.constant0.triton_poi_fused__native_batch_norm_legit_no_training_add_relu_8)
        /*00f4*/ 	.short	0x0210
        /*00f6*/ 	.short	0x005c


	//----- nvinfo : EIATTR_SW_WAR
	.align		4
.L_41:
        /*00f8*/ 	.byte	0x04, 0x36
        /*00fa*/ 	.short	(.L_43 - .L_42)
.L_42:
        /*00fc*/ 	.word	0x00000008
.L_43:


//--------------------- .nv.callgraph             --------------------------
	.section	.nv.callgraph,"",@"SHT_CUDA_CALLGRAPH"
	.align	4
	.sectionentsize	8
	.align		4
        /*0000*/ 	.word	0x00000000
	.align		4
        /*0004*/ 	.word	0xffffffff
	.align		4
        /*0008*/ 	.word	0x00000000
	.align		4
        /*000c*/ 	.word	0xfffffffe
	.align		4
        /*0010*/ 	.word	0x00000000
	.align		4
        /*0014*/ 	.word	0xfffffffd
	.align		4
        /*0018*/ 	.word	0x00000000
	.align		4
        /*001c*/ 	.word	0xfffffffc


//--------------------- .nv.constant4             --------------------------
	.section	.nv.constant4,"a",@progbits
	.align	8
	.align		8
.nv.constant4:
        /*0000*/ 	.dword	_$_str
	.align		8
        /*0008*/ 	.dword	_$_str_$_2


//--------------------- .text.triton_poi_fused__native_batch_norm_legit_no_training_add_relu_8 --------------------------
	.section	.text.triton_poi_fused__native_batch_norm_legit_no_training_add_relu_8,"ax",@progbits
	.align	128
        .global         triton_poi_fused__native_batch_norm_legit_no_training_add_relu_8
        .type           triton_poi_fused__native_batch_norm_legit_no_training_add_relu_8,@function
        .size           triton_poi_fused__native_batch_norm_legit_no_training_add_relu_8,(.L_x_1 - triton_poi_fused__native_batch_norm_legit_no_training_add_relu_8)
        .other          triton_poi_fused__native_batch_norm_legit_no_training_add_relu_8,@"STO_CUDA_ENTRY STV_DEFAULT"
triton_poi_fused__native_batch_norm_legit_no_training_add_relu_8:
.text.triton_poi_fused__native_batch_norm_legit_no_training_add_relu_8:
[----:B------:R-:W-:Y:S01]  /*0000*/  LDC R1, c[0x0][0x28] ;  /* 0x00000a00ff017b82 */ /* 0x000fe20000000800 */
[----:B------:R-:W1:Y:S07]  /*0010*/  S2R R0, SR_TID.X ;  /* 0x0000000000007919 */ /* 0x000e6e0000002100 */
[----:B------:R-:W2:Y:S01]  /*0020*/  LDC.64 R6, c[0x0][0x228] ;  /* 0x00008a00ff067b82 */ /* 0x000ea20000000a00 */
[----:B------:R-:W-:Y:S01]  /*0030*/  ULDC.64 UR4, c[0x0][0x208] ;  /* 0x0000820000047ab9 */ /* 0x000fe20000000a00 */
[----:B------:R-:W3:Y:S06]  /*0040*/  S2R R5, SR_CTAID.X ;  /* 0x0000000000057919 */ /* 0x000eec0000002500 */
[----:B------:R-:W4:Y:S08]  /*0050*/  LDC.64 R12, c[0x0][0x218] ;  /* 0x00008600ff0c7b82 */ /* 0x000f300000000a00 */
[----:B------:R-:W5:Y:S08]  /*0060*/  LDC.64 R14, c[0x0][0x240] ;  /* 0x00009000ff0e7b82 */ /* 0x000f700000000a00 */
[----:B------:R-:W4:Y:S01]  /*0070*/  LDC.64 R16, c[0x0][0x220] ;  /* 0x00008800ff107b82 */ /* 0x000f220000000a00 */
[----:B-1----:R-:W-:-:S07]  /*0080*/  SHF.L.U32 R0, R0, 0x1, RZ ;  /* 0x0000000100007819 */ /* 0x002fce00000006ff */
[----:B------:R-:W1:Y:S01]  /*0090*/  LDC.64 R18, c[0x0][0x248] ;  /* 0x00009200ff127b82 */ /* 0x000e620000000a00 */
[----:B---3--:R-:W-:Y:S02]  /*00a0*/  SHF.R.S32.HI R3, RZ, 0x16, R5 ;  /* 0x00000016ff037819 */ /* 0x008fe40000011405 */
[----:B------:R-:W-:Y:S02]  /*00b0*/  LOP3.LUT R0, R0, 0x1fe, RZ, 0xc0, !PT ;  /* 0x000001fe00007812 */ /* 0x000fe400078ec0ff */
[----:B------:R-:W-:-:S03]  /*00c0*/  SGXT R3, R3, 0x1 ;  /* 0x000000010303781a */ /* 0x000fc60000000200 */
[----:B------:R-:W3:Y:S01]  /*00d0*/  LDC.64 R8, c[0x0][0x238] ;  /* 0x00008e00ff087b82 */ /* 0x000ee20000000a00 */
[----:B------:R-:W-:-:S04]  /*00e0*/  LEA R0, R5, R0, 0x9 ;  /* 0x0000000005007211 */ /* 0x000fc800078e48ff */
[----:B------:R-:W-:-:S03]  /*00f0*/  LEA.HI R4, R3, R0, RZ, 0x5 ;  /* 0x0000000003047211 */ /* 0x000fc600078f28ff */
[----:B------:R-:W1:Y:S01]  /*0100*/  LDC.64 R2, c[0x0][0x250] ;  /* 0x00009400ff027b82 */ /* 0x000e620000000a00 */
[----:B------:R-:W-:-:S04]  /*0110*/  LOP3.LUT R21, R4, 0xffffffe0, RZ, 0xc0, !PT ;  /* 0xffffffe004157812 */ /* 0x000fc800078ec0ff */
[----:B------:R-:W-:-:S03]  /*0120*/  IADD3 R21, R0, -R21, RZ ;  /* 0x8000001500157210 */ /* 0x000fc60007ffe0ff */
[----:B------:R-:W3:Y:S02]  /*0130*/  LDC.64 R22, c[0x0][0x230] ;  /* 0x00008c00ff167b82 */ /* 0x000ee40000000a00 */
[----:B--2---:R-:W-:-:S06]  /*0140*/  IMAD.WIDE R6, R21, 0x4, R6 ;  /* 0x0000000415067825 */ /* 0x004fcc00078e0206 */
[----:B------:R-:W2:Y:S01]  /*0150*/  LDG.E.EL.64 R6, desc[UR4][R6.64] ;  /* 0x0000000406067981 */ /* 0x000ea2000c2e1b00 */
[----:B------:R-:W3:Y:S01]  /*0160*/  LDC.64 R10, c[0x0][0x258] ;  /* 0x00009600ff0a7b82 */ /* 0x000ee20000000a00 */
[----:B01----:R-:W-:-:S07]  /*0170*/  IMAD.WIDE R2, R21, 0x4, R2 ;  /* 0x0000000415027825 */ /* 0x003fce00078e0202 */
[----:B------:R-:W0:Y:S01]  /*0180*/  LDC.64 R4, c[0x0][0x260] ;  /* 0x00009800ff047b82 */ /* 0x000e220000000a00 */
[----:B------:R-:W2:Y:S01]  /*0190*/  LDG.E.EL.64 R2, desc[UR4][R2.64] ;  /* 0x0000000402027981 */ /* 0x000ea2000c2e1b00 */
[----:B----4-:R-:W-:-:S04]  /*01a0*/  IMAD.WIDE R12, R0, 0x4, R12 ;  /* 0x00000004000c7825 */ /* 0x010fc800078e020c */
[----:B-----5:R-:W-:Y:S02]  /*01b0*/  IMAD.WIDE R14, R0, 0x4, R14 ;  /* 0x00000004000e7825 */ /* 0x020fe400078e020e */
[----:B------:R-:W4:Y:S02]  /*01c0*/  LDG.E.64 R12, desc[UR4][R12.64] ;  /* 0x000000040c0c7981 */ /* 0x000f24000c1e1b00 */
[C---:B------:R-:W-:Y:S02]  /*01d0*/  IMAD.WIDE R16, R21.reuse, 0x4, R16 ;  /* 0x0000000415107825 */ /* 0x040fe400078e0210 */
[----:B------:R-:W5:Y:S02]  /*01e0*/  LDG.E.64 R14, desc[UR4][R14.64] ;  /* 0x000000040e0e7981 */ /* 0x000f64000c1e1b00 */
[C---:B------:R-:W-:Y:S02]  /*01f0*/  IMAD.WIDE R18, R21.reuse, 0x4, R18 ;  /* 0x0000000415127825 */ /* 0x040fe400078e0212 */
[----:B------:R-:W4:Y:S02]  /*0200*/  LDG.E.EL.64 R16, desc[UR4][R16.64] ;  /* 0x0000000410107981 */ /* 0x000f24000c2e1b00 */
[----:B---3--:R-:W-:-:S02]  /*0210*/  IMAD.WIDE R24, R21, 0x4, R8 ;  /* 0x0000000415187825 */ /* 0x008fc400078e0208 */
[----:B------:R-:W5:Y:S02]  /*0220*/  LDG.E.EL.64 R18, desc[UR4][R18.64] ;  /* 0x0000000412127981 */ /* 0x000f64000c2e1b00 */
[----:B------:R-:W-:-:S04]  /*0230*/  IMAD.WIDE R22, R21, 0x4, R22 ;  /* 0x0000000415167825 */ /* 0x000fc800078e0216 */
[C---:B------:R-:W-:Y:S02]  /*0240*/  IMAD.WIDE R10, R21.reuse, 0x4, R10 ;  /* 0x00000004150a7825 */ /* 0x040fe400078e020a */
[----:B------:R-:W3:Y:S02]  /*0250*/  LDG.E.EL.64 R22, desc[UR4][R22.64] ;  /* 0x0000000416167981 */ /* 0x000ee4000c2e1b00 */
[----:B0-----:R-:W-:Y:S02]  /*0260*/  IMAD.WIDE R8, R21, 0x4, R4 ;  /* 0x0000000415087825 */ /* 0x001fe400078e0204 */
[----:B------:R0:W3:Y:S04]  /*0270*/  LDG.E.EL.64 R4, desc[UR4][R24.64] ;  /* 0x0000000418047981 */ /* 0x0000e8000c2e1b00 */
[----:B------:R-:W3:Y:S04]  /*0280*/  LDG.E.EL.64 R10, desc[UR4][R10.64] ;  /* 0x000000040a0a7981 */ /* 0x000ee8000c2e1b00 */
[----:B------:R-:W3:Y:S01]  /*0290*/  LDG.E.EL.64 R8, desc[UR4][R8.64] ;  /* 0x0000000408087981 */ /* 0x000ee2000c2e1b00 */
[----:B--2---:R-:W-:Y:S01]  /*02a0*/  FADD R6, R6, 9.9999997473787516356e-06 ;  /* 0x3727c5ac06067421 */ /* 0x004fe20000000000 */
[----:B------:R-:W-:-:S05]  /*02b0*/  FADD R7, R7, 9.9999997473787516356e-06 ;  /* 0x3727c5ac07077421 */ /* 0x000fca0000000000 */
[----:B------:R-:W1:Y:S01]  /*02c0*/  MUFU.SQRT R6, R6 ;  /* 0x0000000600067308 */ /* 0x000e620000002000 */
[----:B------:R-:W-:Y:S01]  /*02d0*/  FADD R20, R2, 9.9999997473787516356e-06 ;  /* 0x3727c5ac02147421 */ /* 0x000fe20000000000 */
[----:B------:R-:W-:-:S06]  /*02e0*/  FADD R3, R3, 9.9999997473787516356e-06 ;  /* 0x3727c5ac03037421 */ /* 0x000fcc0000000000 */
[----:B------:R-:W2:Y:S08]  /*02f0*/  MUFU.SQRT R21, R7 ;  /* 0x0000000700157308 */ /* 0x000eb00000002000 */
[----:B------:R-:W4:Y:S01]  /*0300*/  MUFU.SQRT R26, R20 ;  /* 0x00000014001a7308 */ /* 0x000f220000002000 */
[----:B-1----:R-:W-:-:S07]  /*0310*/  FSETP.GT.AND P6, PT, R6, 8.50705917302346158658e+37, PT ;  /* 0x7e8000000600780b */ /* 0x002fce0003fc4000 */
[----:B0-----:R-:W0:Y:S01]  /*0320*/  MUFU.SQRT R25, R3 ;  /* 0x0000000300197308 */ /* 0x001e220000002000 */
[----:B------:R-:W-:Y:S01]  /*0330*/  HFMA2.MMA R2, -RZ, RZ, 1.625, 0 ;  /* 0x3e800000ff027435 */ /* 0x000fe200000001ff */
[----:B------:R-:W-:Y:S02]  /*0340*/  FSETP.GEU.AND P5, PT, R6, 1.175494350822287508e-38, PT ;  /* 0x008000000600780b */ /* 0x000fe40003fae000 */
[C---:B--2---:R-:W-:Y:S02]  /*0350*/  FSETP.GT.AND P4, PT, R21.reuse, 8.50705917302346158658e+37, PT ;  /* 0x7e8000001500780b */ /* 0x044fe40003f84000 */
[C---:B----4-:R-:W-:Y:S02]  /*0360*/  FSETP.GT.AND P3, PT, R26.reuse, 8.50705917302346158658e+37, PT ;  /* 0x7e8000001a00780b */ /* 0x050fe40003f64000 */
[----:B------:R-:W-:Y:S01]  /*0370*/  FSETP.GEU.AND P0, PT, R26, 1.175494350822287508e-38, PT ;  /* 0x008000001a00780b */ /* 0x000fe20003f0e000 */
[----:B------:R-:W-:Y:S01]  /*0380*/  @P6 FMUL R6, R6, 0.25 ;  /* 0x3e80000006066820 */ /* 0x000fe20000400000 */
[----:B------:R-:W-:-:S02]  /*0390*/  FSETP.GEU.AND P2, PT, R21, 1.175494350822287508e-38, PT ;  /* 0x008000001500780b */ /* 0x000fc40003f4e000 */
[C---:B0-----:R-:W-:Y:S02]  /*03a0*/  FSETP.GT.AND P1, PT, R25.reuse, 8.50705917302346158658e+37, PT ;  /* 0x7e8000001900780b */ /* 0x041fe40003f24000 */
[----:B------:R-:W-:Y:S02]  /*03b0*/  FSEL R3, R2, 1, P6 ;  /* 0x3f80000002037808 */ /* 0x000fe40003000000 */
[----:B------:R-:W-:Y:S01]  /*03c0*/  FSETP.GEU.AND P6, PT, R25, 1.175494350822287508e-38, PT ;  /* 0x008000001900780b */ /* 0x000fe20003fce000 */
[----:B------:R-:W-:Y:S02]  /*03d0*/  @!P5 FMUL R6, R6, 16777216 ;  /* 0x4b8000000606d820 */ /* 0x000fe40000400000 */
[----:B------:R-:W-:Y:S01]  /*03e0*/  @P3 FMUL R26, R26, 0.25 ;  /* 0x3e8000001a1a3820 */ /* 0x000fe20000400000 */
[----:B------:R-:W-:Y:S01]  /*03f0*/  @P4 FMUL R21, R21, 0.25 ;  /* 0x3e80000015154820 */ /* 0x000fe20000400000 */
[----:B------:R-:W0:Y:S02]  /*0400*/  MUFU.RCP R20, R6 ;  /* 0x0000000600147308 */ /* 0x000e240000001000 */
[----:B------:R-:W-:Y:S01]  /*0410*/  @!P0 FMUL R26, R26, 16777216 ;  /* 0x4b8000001a1a8820 */ /* 0x000fe20000400000 */
[----:B------:R-:W-:Y:S01]  /*0420*/  @!P2 FMUL R21, R21, 16777216 ;  /* 0x4b8000001515a820 */ /* 0x000fe20000400000 */
[----:B------:R-:W-:-:S04]  /*0430*/  @P1 FMUL R25, R25, 0.25 ;  /* 0x3e80000019191820 */ /* 0x000fc80000400000 */
[----:B------:R-:W-:Y:S01]  /*0440*/  @!P6 FMUL R25, R25, 16777216 ;  /* 0x4b8000001919e820 */ /* 0x000fe20000400000 */
[----:B------:R-:W1:Y:S01]  /*0450*/  MUFU.RCP R7, R26 ;  /* 0x0000001a00077308 */ /* 0x000e620000001000 */
[----:B------:R-:W-:Y:S01]  /*0460*/  @!P5 FMUL R3, R3, 16777216 ;  /* 0x4b8000000303d820 */ /* 0x000fe20000400000 */
[----:B------:R-:W-:-:S06]  /*0470*/  FSEL R28, R2, 1, P3 ;  /* 0x3f800000021c7808 */ /* 0x000fcc0001800000 */
[----:B------:R-:W2:Y:S01]  /*0480*/  MUFU.RCP R21, R21 ;  /* 0x0000001500157308 */ /* 0x000ea20000001000 */
[----:B------:R-:W-:-:S07]  /*0490*/  FSEL R24, R2, 1, P4 ;  /* 0x3f80000002187808 */ /* 0x000fce0002000000 */
[----:B------:R-:W4:Y:S01]  /*04a0*/  MUFU.RCP R6, R25 ;  /* 0x0000001900067308 */ /* 0x000f220000001000 */
[----:B------:R-:W-:Y:S01]  /*04b0*/  FSEL R27, R2, 1, P1 ;  /* 0x3f800000021b7808 */ /* 0x000fe20000800000 */
[----:B0-----:R-:W-:Y:S01]  /*04c0*/  FMUL R20, R20, R3 ;  /* 0x0000000314147220 */ /* 0x001fe20000400000 */
[----:B------:R-:W-:Y:S01]  /*04d0*/  @!P0 FMUL R28, R28, 16777216 ;  /* 0x4b8000001c1c8820 */ /* 0x000fe20000400000 */
[----:B------:R-:W0:Y:S01]  /*04e0*/  LDC.64 R2, c[0x0][0x210] ;  /* 0x00008400ff027b82 */ /* 0x000e220000000a00 */
[----:B------:R-:W-:Y:S01]  /*04f0*/  @!P2 FMUL R24, R24, 16777216 ;  /* 0x4b8000001818a820 */ /* 0x000fe20000400000 */
[----:B------:R-:W-:Y:S01]  /*0500*/  @!P6 FMUL R27, R27, 16777216 ;  /* 0x4b8000001b1be820 */ /* 0x000fe20000400000 */
[----:B-1----:R-:W-:Y:S01]  /*0510*/  FMUL R7, R7, R28 ;  /* 0x0000001c07077220 */ /* 0x002fe20000400000 */
[----:B------:R-:W-:Y:S01]  /*0520*/  FADD R29, R12, -R16 ;  /* 0x800000100c1d7221 */ /* 0x000fe20000000000 */
[----:B-----5:R-:W-:Y:S01]  /*0530*/  FADD R14, R14, -R18 ;  /* 0x800000120e0e7221 */ /* 0x020fe20000000000 */
[----:B--2---:R-:W-:Y:S01]  /*0540*/  FMUL R21, R21, R24 ;  /* 0x0000001815157220 */ /* 0x004fe20000400000 */
[----:B------:R-:W-:Y:S01]  /*0550*/  FADD R12, R13, -R17 ;  /* 0x800000110d0c7221 */ /* 0x000fe20000000000 */
[----:B------:R-:W-:Y:S01]  /*0560*/  FADD R15, R15, -R19 ;  /* 0x800000130f0f7221 */ /* 0x000fe20000000000 */
[----:B------:R-:W-:Y:S01]  /*0570*/  FMUL R29, R20, R29 ;  /* 0x0000001d141d7220 */ /* 0x000fe20000400000 */
[----:B------:R-:W-:Y:S01]  /*0580*/  FMUL R7, R7, R14 ;  /* 0x0000000e07077220 */ /* 0x000fe20000400000 */
[----:B----4-:R-:W-:Y:S01]  /*0590*/  FMUL R6, R6, R27 ;  /* 0x0000001b06067220 */ /* 0x010fe20000400000 */
[----:B------:R-:W-:Y:S01]  /*05a0*/  FMUL R12, R21, R12 ;  /* 0x0000000c150c7220 */ /* 0x000fe20000400000 */
[----:B---3--:R-:W-:Y:S01]  /*05b0*/  FFMA R4, R22, R29, R4 ;  /* 0x0000001d16047223 */ /* 0x008fe20000000004 */
[----:B------:R-:W-:Y:S01]  /*05c0*/  FFMA R7, R10, R7, R8 ;  /* 0x000000070a077223 */ /* 0x000fe20000000008 */
[----:B------:R-:W-:Y:S01]  /*05d0*/  FMUL R6, R6, R15 ;  /* 0x0000000f06067220 */ /* 0x000fe20000400000 */
[----:B------:R-:W-:-:S03]  /*05e0*/  FFMA R5, R23, R12, R5 ;  /* 0x0000000c17057223 */ /* 0x000fc60000000005 */
[----:B------:R-:W-:Y:S01]  /*05f0*/  FFMA R6, R11, R6, R9 ;  /* 0x000000060b067223 */ /* 0x000fe20000000009 */
[C---:B------:R-:W-:Y:S01]  /*0600*/  FSETP.GEU.AND P0, PT, R4.reuse, -R7, PT ;  /* 0x800000070400720b */ /* 0x040fe20003f0e000 */
[----:B------:R-:W-:Y:S02]  /*0610*/  FADD R4, R4, R7 ;  /* 0x0000000704047221 */ /* 0x000fe40000000000 */
[C---:B------:R-:W-:Y:S01]  /*0620*/  FADD R7, R5.reuse, R6 ;  /* 0x0000000605077221 */ /* 0x040fe20000000000 */
[----:B------:R-:W-:Y:S01]  /*0630*/  FSETP.GEU.AND P1, PT, R5, -R6, PT ;  /* 0x800000060500720b */ /* 0x000fe20003f2e000 */
[----:B0-----:R-:W-:Y:S01]  /*0640*/  IMAD.WIDE R2, R0, 0x4, R2 ;  /* 0x0000000400027825 */ /* 0x001fe200078e0202 */
[----:B------:R-:W-:Y:S02]  /*0650*/  FSEL R4, R4, RZ, P0 ;  /* 0x000000ff04047208 */ /* 0x000fe40000000000 */
[----:B------:R-:W-:-:S05]  /*0660*/  FSEL R5, R7, RZ, P1 ;  /* 0x000000ff07057208 */ /* 0x000fca0000800000 */
[----:B------:R-:W-:Y:S01]  /*0670*/  STG.E.64 desc[UR4][R2.64], R4 ;  /* 0x0000000402007986 */ /* 0x000fe2000c101b04 */
[----:B------:R-:W-:Y:S05]  /*0680*/  EXIT ;  /* 0x000000000000794d */ /* 0x000fea0003800000 */
.L_x_0:
[----:B------:R-:W-:-:S00]  /*0690*/  BRA `(.L_x_0) ;  /* 0xfffffffc00fc7947 */ /* 0x000fc0000383ffff */
[----:B------:R-:W-:-:S00]  /*06a0*/  NOP ;  /* 0x0000000000007918 */ /* 0x000fc00000000000 */
        /* <DEDUP_REMOVED lines=13> */
.L_x_1:


//--------------------- .nv.global.init           --------------------------
	.section	.nv.global.init,"aw",@progbits
.nv.global.init:
	.type		_$_str,@object
	.size		_$_str,(_$_str_$_2 - _$_str)
_$_str:
        /*0000*/ 	.byte	0x5f, 0x5f, 0x43, 0x55, 0x44, 0x41, 0x5f, 0x46, 0x54, 0x5a, 0x00
	.type		_$_str_$_2,@object
	.size		_$_str_$_2,(.L_1 - _$_str_$_2)
_$_str_$_2:
        /*000b*/ 	.byte	0x5f, 0x5f, 0x43, 0x55, 0x44, 0x41, 0x5f, 0x50, 0x52, 0x45, 0x43, 0x5f, 0x53, 0x51, 0x52, 0x54
        /*001b*/ 	.byte	0x00
.L_1:


//--------------------- .nv.constant0.triton_poi_fused__native_batch_norm_legit_no_training_add_relu_8 --------------------------
	.section	.nv.constant0.triton_poi_fused__native_batch_norm_legit_no_training_add_relu_8,"a",@progbits
	.sectionflags	@""
	.align	4
.nv.constant0.triton_poi_fused__native_batch_norm_legit_no_training_add_relu_8:
	.zero		620
